	.headerflags	@"EF_CUDA_TEXMODE_UNIFIED EF_CUDA_64BIT_ADDRESS EF_CUDA_ACCELERATORS EF_CUDA_SM90 EF_CUDA_VIRTUAL_SM(EF_CUDA_SM90)"
	.elftype	@"ET_EXEC"


//--------------------- .nv.info                  --------------------------
	.section	.nv.info,"",@"SHT_CUDA_INFO"
	.align	4


	//----- nvinfo : EIATTR_REGCOUNT
	.align		4
        /*0000*/ 	.byte	0x04, 0x2f
        /*0002*/ 	.short	(.L_3 - .L_2)
	.align		4
.L_2:
        /*0004*/ 	.word	index@(triton_poi_fused__native_batch_norm_legit_no_training_1)
        /*0008*/ 	.word	0x00000010


	//----- nvinfo : EIATTR_MIN_STACK_SIZE
	.align		4
.L_3:
        /*000c*/ 	.byte	0x04, 0x12
        /*000e*/ 	.short	(.L_5 - .L_4)
	.align		4
.L_4:
        /*0010*/ 	.word	index@(triton_poi_fused__native_batch_norm_legit_no_training_1)
        /*0014*/ 	.word	0x00000000


	//----- nvinfo : EIATTR_FRAME_SIZE
	.align		4
.L_5:
        /*0018*/ 	.byte	0x04, 0x11
        /*001a*/ 	.short	(.L_7 - .L_6)
	.align		4
.L_6:
        /*001c*/ 	.word	index@(triton_poi_fused__native_batch_norm_legit_no_training_1)
        /*0020*/ 	.word	0x00000000


	//----- nvinfo : EIATTR_MIN_STACK_SIZE
	.align		4
.L_7:
        /*0024*/ 	.byte	0x04, 0x12
        /*0026*/ 	.short	(.L_9 - .L_8)
	.align		4
.L_8:
        /*0028*/ 	.word	index@(triton_poi_fused__native_batch_norm_legit_no_training_1)
        /*002c*/ 	.word	0x00000000
.L_9:


//--------------------- .nv.info.triton_poi_fused__native_batch_norm_legit_no_training_1 --------------------------
	.section	.nv.info.triton_poi_fused__native_batch_norm_legit_no_training_1,"",@"SHT_CUDA_INFO"
	.sectionflags	@""
	.align	4


	//----- nvinfo : EIATTR_CUDA_API_VERSION
	.align		4
        /*0000*/ 	.byte	0x04, 0x37
        /*0002*/ 	.short	(.L_11 - .L_10)
.L_10:
        /*0004*/ 	.word	0x0000007c


	//----- nvinfo : EIATTR_KPARAM_INFO
	.align		4
.L_11:
        /*0008*/ 	.byte	0x04, 0x17
        /*000a*/ 	.short	(.L_13 - .L_12)
.L_12:
        /*000c*/ 	.word	0x00000000
        /*0010*/ 	.short	0x0006
        /*0012*/ 	.short	0x0030
        /*0014*/ 	.byte	0x00, 0xf0, 0x11, 0x00


	//----- nvinfo : EIATTR_KPARAM_INFO
	.align		4
.L_13:
        /*0018*/ 	.byte	0x04, 0x17
        /*001a*/ 	.short	(.L_15 - .L_14)
.L_14:
        /*001c*/ 	.word	0x00000000
        /*0020*/ 	.short	0x0005
        /*0022*/ 	.short	0x0028
        /*0024*/ 	.byte	0x00, 0xf4, 0x21, 0x00


	//----- nvinfo : EIATTR_KPARAM_INFO
	.align		4
.L_15:
        /*0028*/ 	.byte	0x04, 0x17
        /*002a*/ 	.short	(.L_17 - .L_16)
.L_16:
        /*002c*/ 	.word	0x00000000
        /*0030*/ 	.short	0x0004
        /*0032*/ 	.short	0x0020
        /*0034*/ 	.byte	0x00, 0xf4, 0x21, 0x00


	//----- nvinfo : EIATTR_KPARAM_INFO
	.align		4
.L_17:
        /*0038*/ 	.byte	0x04, 0x17
        /*003a*/ 	.short	(.L_19 - .L_18)
.L_18:
        /*003c*/ 	.word	0x00000000
        /*0040*/ 	.short	0x0003
        /*0042*/ 	.short	0x0018
        /*0044*/ 	.byte	0x00, 0xf4, 0x21, 0x00


	//----- nvinfo : EIATTR_KPARAM_INFO
	.align		4
.L_19:
        /*0048*/ 	.byte	0x04, 0x17
        /*004a*/ 	.short	(.L_21 - .L_20)
.L_20:
        /*004c*/ 	.word	0x00000000
        /*0050*/ 	.short	0x0002
        /*0052*/ 	.short	0x0010
        /*0054*/ 	.byte	0x00, 0xf4, 0x21, 0x00


	//----- nvinfo : EIATTR_KPARAM_INFO
	.align		4
.L_21:
        /*0058*/ 	.byte	0x04, 0x17
        /*005a*/ 	.short	(.L_23 - .L_22)
.L_22:
        /*005c*/ 	.word	0x00000000
        /*0060*/ 	.short	0x0001
        /*0062*/ 	.short	0x0008
        /*0064*/ 	.byte	0x00, 0xf4, 0x21, 0x00


	//----- nvinfo : EIATTR_KPARAM_INFO
	.align		4
.L_23:
        /*0068*/ 	.byte	0x04, 0x17
        /*006a*/ 	.short	(.L_25 - .L_24)
.L_24:
        /*006c*/ 	.word	0x00000000
        /*0070*/ 	.short	0x0000
        /*0072*/ 	.short	0x0000
        /*0074*/ 	.byte	0x00, 0xf4, 0x21, 0x00


	//----- nvinfo : EIATTR_SPARSE_MMA_MASK
	.align		4
.L_25:
        /*0078*/ 	.byte	0x03, 0x50
        /*007a*/ 	.short	0x0000


	//----- nvinfo : EIATTR_MAXREG_COUNT
	.align		4
        /*007c*/ 	.byte	0x03, 0x1b
        /*007e*/ 	.short	0x00ff


	//----- nvinfo : EIATTR_EXIT_INSTR_OFFSETS
	.align		4
        /*0080*/ 	.byte	0x04, 0x1c
        /*0082*/ 	.short	(.L_27 - .L_26)


	//   ....[0]....
.L_26:
        /*0084*/ 	.word	0x000002d0


	//----- nvinfo : EIATTR_REQNTID
	.align		4
.L_27:
        /*0088*/ 	.byte	0x04, 0x10
        /*008a*/ 	.short	(.L_29 - .L_28)
.L_28:
        /*008c*/ 	.word	0x00000080
        /*0090*/ 	.word	0x00000001
        /*0094*/ 	.word	0x00000001


	//----- nvinfo : EIATTR_CBANK_PARAM_SIZE
	.align		4
.L_29:
        /*0098*/ 	.byte	0x03, 0x19
        /*009a*/ 	.short	0x0034


	//----- nvinfo : EIATTR_PARAM_CBANK
	.align		4
        /*009c*/ 	.byte	0x04, 0x0a
        /*009e*/ 	.short	(.L_31 - .L_30)
	.align		4
.L_30:
        /*00a0*/ 	.word	index@(.nv.constant0.triton_poi_fused__native_batch_norm_legit_no_training_1)
        /*00a4*/ 	.short	0x0210
        /*00a6*/ 	.short	0x0034


	//----- nvinfo : EIATTR_SW_WAR
	.align		4
.L_31:
        /*00a8*/ 	.byte	0x04, 0x36
        /*00aa*/ 	.short	(.L_33 - .L_32)
.L_32:
        /*00ac*/ 	.word	0x00000008
.L_33:


//--------------------- .nv.callgraph             --------------------------
	.section	.nv.callgraph,"",@"SHT_CUDA_CALLGRAPH"
	.align	4
	.sectionentsize	8
	.align		4
        /*0000*/ 	.word	0x00000000
	.align		4
        /*0004*/ 	.word	0xffffffff
	.align		4
        /*0008*/ 	.word	0x00000000
	.align		4
        /*000c*/ 	.word	0xfffffffe
	.align		4
        /*0010*/ 	.word	0x00000000
	.align		4
        /*0014*/ 	.word	0xfffffffd
	.align		4
        /*0018*/ 	.word	0x00000000
	.align		4
        /*001c*/ 	.word	0xfffffffc


//--------------------- .nv.constant4             --------------------------
	.section	.nv.constant4,"a",@progbits
	.align	8
	.align		8
.nv.constant4:
        /*0000*/ 	.dword	_$_str
	.align		8
        /*0008*/ 	.dword	_$_str_$_2


//--------------------- .text.triton_poi_fused__native_batch_norm_legit_no_training_1 --------------------------
	.section	.text.triton_poi_fused__native_batch_norm_legit_no_training_1,"ax",@progbits
	.align	128
        .global         triton_poi_fused__native_batch_norm_legit_no_training_1
        .type           triton_poi_fused__native_batch_norm_legit_no_training_1,@function
        .size           triton_poi_fused__native_batch_norm_legit_no_training_1,(.L_x_1 - triton_poi_fused__native_batch_norm_legit_no_training_1)
        .other          triton_poi_fused__native_batch_norm_legit_no_training_1,@"STO_CUDA_ENTRY STV_DEFAULT"
triton_poi_fused__native_batch_norm_legit_no_training_1:
.text.triton_poi_fused__native_batch_norm_legit_no_training_1:
[----:B------:R-:W-:Y:S01]  /*0000*/  LDC R1, c[0x0][0x28] ;  /* 0x00000a00ff017b82 */ /* 0x000fe20000000800 */
[----:B------:R-:W1:Y:S07]  /*0010*/  S2R R0, SR_TID.X ;  /* 0x0000000000007919 */ /* 0x000e6e0000002100 */
[----:B------:R-:W2:Y:S01]  /*0020*/  LDC.64 R6, c[0x0][0x220] ;  /* 0x00008800ff067b82 */ /* 0x000ea20000000a00 */
[----:B------:R-:W-:Y:S01]  /*0030*/  ULDC.64 UR4, c[0x0][0x208] ;  /* 0x0000820000047ab9 */ /* 0x000fe20000000a00 */
[----:B------:R-:W3:Y:S06]  /*0040*/  S2R R3, SR_CTAID.X ;  /* 0x0000000000037919 */ /* 0x000eec0000002500 */
[----:B------:R-:W4:Y:S08]  /*0050*/  LDC.64 R4, c[0x0][0x218] ;  /* 0x00008600ff047b82 */ /* 0x000f300000000a00 */
[----:B------:R-:W5:Y:S08]  /*0060*/  LDC.64 R8, c[0x0][0x228] ;  /* 0x00008a00ff087b82 */ /* 0x000f700000000a00 */
[----:B------:R-:W5:Y:S01]  /*0070*/  LDC.64 R10, c[0x0][0x230] ;  /* 0x00008c00ff0a7b82 */ /* 0x000f620000000a00 */
[----:B-1----:R-:W-:-:S02]  /*0080*/  LOP3.LUT R0, R0, 0x7f, RZ, 0xc0, !PT ;  /* 0x0000007f00007812 */ /* 0x002fc400078ec0ff */
[----:B---3--:R-:W-:Y:S02]  /*0090*/  SHF.R.S32.HI R2, RZ, 0x18, R3 ;  /* 0x00000018ff027819 */ /* 0x008fe40000011403 */
[----:B------:R-:W-:Y:S02]  /*00a0*/  LEA R0, R3, R0, 0x7 ;  /* 0x0000000003007211 */ /* 0x000fe400078e38ff */
[----:B------:R-:W-:-:S04]  /*00b0*/  SGXT R3, R2, 0x1 ;  /* 0x000000010203781a */ /* 0x000fc80000000200 */
[----:B------:R-:W-:-:S04]  /*00c0*/  LEA.HI R3, R3, R0, RZ, 0xc ;  /* 0x0000000003037211 */ /* 0x000fc800078f60ff */
[----:B------:R-:W-:-:S04]  /*00d0*/  SHF.R.S32.HI R2, RZ, 0xc, R3 ;  /* 0x0000000cff027819 */ /* 0x000fc80000011403 */
[----:B------:R-:W-:-:S04]  /*00e0*/  LEA.HI R3, R3, R2, RZ, 0x1 ;  /* 0x0000000203037211 */ /* 0x000fc800078f08ff */
[----:B------:R-:W-:-:S04]  /*00f0*/  LOP3.LUT R3, R3, 0xfffffffe, RZ, 0xc0, !PT ;  /* 0xfffffffe03037812 */ /* 0x000fc800078ec0ff */
[----:B------:R-:W-:Y:S02]  /*0100*/  IADD3 R13, R2, -R3, RZ ;  /* 0x80000003020d7210 */ /* 0x000fe40007ffe0ff */
[----:B------:R-:W1:Y:S03]  /*0110*/  LDC.64 R2, c[0x0][0x210] ;  /* 0x00008400ff027b82 */ /* 0x000e660000000a00 */
[----:B--2---:R-:W-:-:S06]  /*0120*/  IMAD.WIDE R6, R13, 0x4, R6 ;  /* 0x000000040d067825 */ /* 0x004fcc00078e0206 */
[----:B------:R-:W2:Y:S01]  /*0130*/  LDG.E.EL R6, desc[UR4][R6.64] ;  /* 0x0000000406067981 */ /* 0x000ea2000c2e1900 */
[----:B----4-:R-:W-:-:S04]  /*0140*/  IMAD.WIDE R4, R13, 0x4, R4 ;  /* 0x000000040d047825 */ /* 0x010fc800078e0204 */
[C---:B-----5:R-:W-:Y:S02]  /*0150*/  IMAD.WIDE R8, R13.reuse, 0x4, R8 ;  /* 0x000000040d087825 */ /* 0x060fe400078e0208 */
[----:B------:R3:W4:Y:S02]  /*0160*/  LDG.E.EL R5, desc[UR4][R4.64] ;  /* 0x0000000404057981 */ /* 0x000724000c2e1900 */
[----:B0-----:R-:W-:Y:S02]  /*0170*/  IMAD.WIDE R10, R13, 0x4, R10 ;  /* 0x000000040d0a7825 */ /* 0x001fe400078e020a */
[----:B------:R-:W5:Y:S02]  /*0180*/  LDG.E.EL R8, desc[UR4][R8.64] ;  /* 0x0000000408087981 */ /* 0x000f64000c2e1900 */
[C---:B-1----:R-:W-:Y:S02]  /*0190*/  IMAD.WIDE R2, R0.reuse, 0x4, R2 ;  /* 0x0000000400027825 */ /* 0x042fe400078e0202 */
[----:B------:R-:W5:Y:S04]  /*01a0*/  LDG.E.EL R11, desc[UR4][R10.64] ;  /* 0x000000040a0b7981 */ /* 0x000f68000c2e1900 */
[----:B------:R0:W4:Y:S01]  /*01b0*/  LDG.E R12, desc[UR4][R2.64] ;  /* 0x00000004020c7981 */ /* 0x000122000c1e1900 */
[----:B---3--:R-:W-:Y:S01]  /*01c0*/  HFMA2.MMA R4, -RZ, RZ, 1.625, 0 ;  /* 0x3e800000ff047435 */ /* 0x008fe200000001ff */
[----:B0-----:R-:W0:Y:S02]  /*01d0*/  LDC.64 R2, c[0x0][0x238] ;  /* 0x00008e00ff027b82 */ /* 0x001e240000000a00 */
[----:B0-----:R-:W-:-:S04]  /*01e0*/  IMAD.WIDE R2, R0, 0x4, R2 ;  /* 0x0000000400027825 */ /* 0x001fc800078e0202 */
[----:B--2---:R-:W-:-:S04]  /*01f0*/  FADD R6, R6, 9.9999997473787516356e-06 ;  /* 0x3727c5ac06067421 */ /* 0x004fc80000000000 */
[----:B------:R-:W0:Y:S02]  /*0200*/  MUFU.SQRT R7, R6 ;  /* 0x0000000600077308 */ /* 0x000e240000002000 */
[C---:B0-----:R-:W-:Y:S02]  /*0210*/  FSETP.GT.AND P0, PT, R7.reuse, 8.50705917302346158658e+37, PT ;  /* 0x7e8000000700780b */ /* 0x041fe40003f04000 */
[----:B------:R-:W-:-:S11]  /*0220*/  FSETP.GEU.AND P1, PT, R7, 1.175494350822287508e-38, PT ;  /* 0x008000000700780b */ /* 0x000fd60003f2e000 */
[----:B------:R-:W-:-:S04]  /*0230*/  @P0 FMUL R7, R7, 0.25 ;  /* 0x3e80000007070820 */ /* 0x000fc80000400000 */
[----:B------:R-:W-:-:S06]  /*0240*/  @!P1 FMUL R7, R7, 16777216 ;  /* 0x4b80000007079820 */ /* 0x000fcc0000400000 */
[----:B------:R-:W0:Y:S01]  /*0250*/  MUFU.RCP R7, R7 ;  /* 0x0000000700077308 */ /* 0x000e220000001000 */
[----:B------:R-:W-:Y:S01]  /*0260*/  FSEL R4, R4, 1, P0 ;  /* 0x3f80000004047808 */ /* 0x000fe20000000000 */
[----:B----4-:R-:W-:-:S04]  /*0270*/  FADD R5, R12, -R5 ;  /* 0x800000050c057221 */ /* 0x010fc80000000000 */
[----:B------:R-:W-:-:S04]  /*0280*/  @!P1 FMUL R4, R4, 16777216 ;  /* 0x4b80000004049820 */ /* 0x000fc80000400000 */
[----:B0-----:R-:W-:-:S04]  /*0290*/  FMUL R4, R7, R4 ;  /* 0x0000000407047220 */ /* 0x001fc80000400000 */
[----:B------:R-:W-:-:S04]  /*02a0*/  FMUL R4, R5, R4 ;  /* 0x0000000405047220 */ /* 0x000fc80000400000 */
[----:B-----5:R-:W-:-:S05]  /*02b0*/  FFMA R11, R8, R4, R11 ;  /* 0x00000004080b7223 */ /* 0x020fca000000000b */
[----:B------:R-:W-:Y:S01]  /*02c0*/  STG.E desc[UR4][R2.64], R11 ;  /* 0x0000000b02007986 */ /* 0x000fe2000c101904 */
[----:B------:R-:W-:Y:S05]  /*02d0*/  EXIT ;  /* 0x000000000000794d */ /* 0x000fea0003800000 */
.L_x_0:
[----:B------:R-:W-:-:S00]  /*02e0*/  BRA `(.L_x_0) ;  /* 0xfffffffc00fc7947 */ /* 0x000fc0000383ffff */
[----:B------:R-:W-:-:S00]  /*02f0*/  NOP ;  /* 0x0000000000007918 */ /* 0x000fc00000000000 */
        /* <DEDUP_REMOVED lines=8> */
.L_x_1:


//--------------------- .nv.global.init           --------------------------
	.section	.nv.global.init,"aw",@progbits
.nv.global.init:
	.type		_$_str,@object
	.size		_$_str,(_$_str_$_2 - _$_str)
_$_str:
        /*0000*/ 	.byte	0x5f, 0x5f, 0x43, 0x55, 0x44, 0x41, 0x5f, 0x46, 0x54, 0x5a, 0x00
	.type		_$_str_$_2,@object
	.size		_$_str_$_2,(.L_1 - _$_str_$_2)
_$_str_$_2:
        /*000b*/ 	.byte	0x5f, 0x5f, 0x43, 0x55, 0x44, 0x41, 0x5f, 0x50, 0x52, 0x45, 0x43, 0x5f, 0x53, 0x51, 0x52, 0x54
        /*001b*/ 	.byte	0x00
.L_1:


//--------------------- .nv.constant0.triton_poi_fused__native_batch_norm_legit_no_training_1 --------------------------
	.section	.nv.constant0.triton_poi_fused__native_batch_norm_legit_no_training_1,"a",@progbits
	.sectionflags	@""
	.align	4
.nv.constant0.triton_poi_fused__native_batch_norm_legit_no_training_1:
	.zero		580
